	.headerflags	@"EF_CUDA_TEXMODE_UNIFIED EF_CUDA_64BIT_ADDRESS EF_CUDA_ACCELERATORS EF_CUDA_SM90 EF_CUDA_VIRTUAL_SM(EF_CUDA_SM90)"
	.elftype	@"ET_EXEC"


//--------------------- .nv.info                  --------------------------
	.section	.nv.info,"",@"SHT_CUDA_INFO"
	.align	4


	//----- nvinfo : EIATTR_REGCOUNT
	.align		4
        /*0000*/ 	.byte	0x04, 0x2f
        /*0002*/ 	.short	(.L_3 - .L_2)
	.align		4
.L_2:
        /*0004*/ 	.word	index@(triton_poi_fused__native_batch_norm_legit_no_training_add_convolution_relu_19)
        /*0008*/ 	.word	0x00000020


	//----- nvinfo : EIATTR_MIN_STACK_SIZE
	.align		4
.L_3:
        /*000c*/ 	.byte	0x04, 0x12
        /*000e*/ 	.short	(.L_5 - .L_4)
	.align		4
.L_4:
        /*0010*/ 	.word	index@(triton_poi_fused__native_batch_norm_legit_no_training_add_convolution_relu_19)
        /*0014*/ 	.word	0x00000000


	//----- nvinfo : EIATTR_FRAME_SIZE
	.align		4
.L_5:
        /*0018*/ 	.byte	0x04, 0x11
        /*001a*/ 	.short	(.L_7 - .L_6)
	.align		4
.L_6:
        /*001c*/ 	.word	index@(triton_poi_fused__native_batch_norm_legit_no_training_add_convolution_relu_19)
        /*0020*/ 	.word	0x00000000


	//----- nvinfo : EIATTR_MIN_STACK_SIZE
	.align		4
.L_7:
        /*0024*/ 	.byte	0x04, 0x12
        /*0026*/ 	.short	(.L_9 - .L_8)
	.align		4
.L_8:
        /*0028*/ 	.word	index@(triton_poi_fused__native_batch_norm_legit_no_training_add_convolution_relu_19)
        /*002c*/ 	.word	0x00000000
.L_9:


//--------------------- .nv.info.triton_poi_fused__native_batch_norm_legit_no_training_add_convolution_relu_19 --------------------------
	.section	.nv.info.triton_poi_fused__native_batch_norm_legit_no_training_add_convolution_relu_19,"",@"SHT_CUDA_INFO"
	.sectionflags	@""
	.align	4


	//----- nvinfo : EIATTR_CUDA_API_VERSION
	.align		4
        /*0000*/ 	.byte	0x04, 0x37
        /*0002*/ 	.short	(.L_11 - .L_10)
.L_10:
        /*0004*/ 	.word	0x0000007c


	//----- nvinfo : EIATTR_KPARAM_INFO
	.align		4
.L_11:
        /*0008*/ 	.byte	0x04, 0x17
        /*000a*/ 	.short	(.L_13 - .L_12)
.L_12:
        /*000c*/ 	.word	0x00000000
        /*0010*/ 	.short	0x000e
        /*0012*/ 	.short	0x0070
        /*0014*/ 	.byte	0x00, 0xf0, 0x11, 0x00


	//----- nvinfo : EIATTR_KPARAM_INFO
	.align		4
.L_13:
        /*0018*/ 	.byte	0x04, 0x17
        /*001a*/ 	.short	(.L_15 - .L_14)
.L_14:
        /*001c*/ 	.word	0x00000000
        /*0020*/ 	.short	0x000d
        /*0022*/ 	.short	0x0068
        /*0024*/ 	.byte	0x00, 0xf4, 0x21, 0x00


	//----- nvinfo : EIATTR_KPARAM_INFO
	.align		4
.L_15:
        /*0028*/ 	.byte	0x04, 0x17
        /*002a*/ 	.short	(.L_17 - .L_16)
.L_16:
        /*002c*/ 	.word	0x00000000
        /*0030*/ 	.short	0x000c
        /*0032*/ 	.short	0x0060
        /*0034*/ 	.byte	0x00, 0xf4, 0x21, 0x00


	//----- nvinfo : EIATTR_KPARAM_INFO
	.align		4
.L_17:
        /*0038*/ 	.byte	0x04, 0x17
        /*003a*/ 	.short	(.L_19 - .L_18)
.L_18:
        /*003c*/ 	.word	0x00000000
        /*0040*/ 	.short	0x000b
        /*0042*/ 	.short	0x0058
        /*0044*/ 	.byte	0x00, 0xf4, 0x21, 0x00


	//----- nvinfo : EIATTR_KPARAM_INFO
	.align		4
.L_19:
        /*0048*/ 	.byte	0x04, 0x17
        /*004a*/ 	.short	(.L_21 - .L_20)
.L_20:
        /*004c*/ 	.word	0x00000000
        /*0050*/ 	.short	0x000a
        /*0052*/ 	.short	0x0050
        /*0054*/ 	.byte	0x00, 0xf4, 0x21, 0x00


	//----- nvinfo : EIATTR_KPARAM_INFO
	.align		4
.L_21:
        /*0058*/ 	.byte	0x04, 0x17
        /*005a*/ 	.short	(.L_23 - .L_22)
.L_22:
        /*005c*/ 	.word	0x00000000
        /*0060*/ 	.short	0x0009
        /*0062*/ 	.short	0x0048
        /*0064*/ 	.byte	0x00, 0xf4, 0x21, 0x00


	//----- nvinfo : EIATTR_KPARAM_INFO
	.align		4
.L_23:
        /*0068*/ 	.byte	0x04, 0x17
        /*006a*/ 	.short	(.L_25 - .L_24)
.L_24:
        /*006c*/ 	.word	0x00000000
        /*0070*/ 	.short	0x0008
        /*0072*/ 	.short	0x0040
        /*0074*/ 	.byte	0x00, 0xf4, 0x21, 0x00


	//----- nvinfo : EIATTR_KPARAM_INFO
	.align		4
.L_25:
        /*0078*/ 	.byte	0x04, 0x17
        /*007a*/ 	.short	(.L_27 - .L_26)
.L_26:
        /*007c*/ 	.word	0x00000000
        /*0080*/ 	.short	0x0007
        /*0082*/ 	.short	0x0038
        /*0084*/ 	.byte	0x00, 0xf4, 0x21, 0x00


	//----- nvinfo : EIATTR_KPARAM_INFO
	.align		4
.L_27:
        /*0088*/ 	.byte	0x04, 0x17
        /*008a*/ 	.short	(.L_29 - .L_28)
.L_28:
        /*008c*/ 	.word	0x00000000
        /*0090*/ 	.short	0x0006
        /*0092*/ 	.short	0x0030
        /*0094*/ 	.byte	0x00, 0xf4, 0x21, 0x00


	//----- nvinfo : EIATTR_KPARAM_INFO
	.align		4
.L_29:
        /*0098*/ 	.byte	0x04, 0x17
        /*009a*/ 	.short	(.L_31 - .L_30)
.L_30:
        /*009c*/ 	.word	0x00000000
        /*00a0*/ 	.short	0x0005
        /*00a2*/ 	.short	0x0028
        /*00a4*/ 	.byte	0x00, 0xf4, 0x21, 0x00


	//----- nvinfo : EIATTR_KPARAM_INFO
	.align		4
.L_31:
        /*00a8*/ 	.byte	0x04, 0x17
        /*00aa*/ 	.short	(.L_33 - .L_32)
.L_32:
        /*00ac*/ 	.word	0x00000000
        /*00b0*/ 	.short	0x0004
        /*00b2*/ 	.short	0x0020
        /*00b4*/ 	.byte	0x00, 0xf4, 0x21, 0x00


	//----- nvinfo : EIATTR_KPARAM_INFO
	.align		4
.L_33:
        /*00b8*/ 	.byte	0x04, 0x17
        /*00ba*/ 	.short	(.L_35 - .L_34)
.L_34:
        /*00bc*/ 	.word	0x00000000
        /*00c0*/ 	.short	0x0003
        /*00c2*/ 	.short	0x0018
        /*00c4*/ 	.byte	0x00, 0xf4, 0x21, 0x00


	//----- nvinfo : EIATTR_KPARAM_INFO
	.align		4
.L_35:
        /*00c8*/ 	.byte	0x04, 0x17
        /*00ca*/ 	.short	(.L_37 - .L_36)
.L_36:
        /*00cc*/ 	.word	0x00000000
        /*00d0*/ 	.short	0x0002
        /*00d2*/ 	.short	0x0010
        /*00d4*/ 	.byte	0x00, 0xf4, 0x21, 0x00


	//----- nvinfo : EIATTR_KPARAM_INFO
	.align		4
.L_37:
        /*00d8*/ 	.byte	0x04, 0x17
        /*00da*/ 	.short	(.L_39 - .L_38)
.L_38:
        /*00dc*/ 	.word	0x00000000
        /*00e0*/ 	.short	0x0001
        /*00e2*/ 	.short	0x0008
        /*00e4*/ 	.byte	0x00, 0xf4, 0x21, 0x00


	//----- nvinfo : EIATTR_KPARAM_INFO
	.align		4
.L_39:
        /*00e8*/ 	.byte	0x04, 0x17
        /*00ea*/ 	.short	(.L_41 - .L_40)
.L_40:
        /*00ec*/ 	.word	0x00000000
        /*00f0*/ 	.short	0x0000
        /*00f2*/ 	.short	0x0000
        /*00f4*/ 	.byte	0x00, 0xf4, 0x21, 0x00


	//----- nvinfo : EIATTR_SPARSE_MMA_MASK
	.align		4
.L_41:
        /*00f8*/ 	.byte	0x03, 0x50
        /*00fa*/ 	.short	0x0000


	//----- nvinfo : EIATTR_MAXREG_COUNT
	.align		4
        /*00fc*/ 	.byte	0x03, 0x1b
        /*00fe*/ 	.short	0x00ff


	//----- nvinfo : EIATTR_EXIT_INSTR_OFFSETS
	.align		4
        /*0100*/ 	.byte	0x04, 0x1c
        /*0102*/ 	.short	(.L_43 - .L_42)


	//   ....[0]....
.L_42:
        /*0104*/ 	.word	0x000007b0


	//----- nvinfo : EIATTR_REQNTID
	.align		4
.L_43:
        /*0108*/ 	.byte	0x04, 0x10
        /*010a*/ 	.short	(.L_45 - .L_44)
.L_44:
        /*010c*/ 	.word	0x00000080
        /*0110*/ 	.word	0x00000001
        /*0114*/ 	.word	0x00000001


	//----- nvinfo : EIATTR_CBANK_PARAM_SIZE
	.align		4
.L_45:
        /*0118*/ 	.byte	0x03, 0x19
        /*011a*/ 	.short	0x0074


	//----- nvinfo : EIATTR_PARAM_CBANK
	.align		4
        /*011c*/ 	.byte	0x04, 0x0a
        /*011e*/ 	.short	(.L_47 - .L_46)
	.align		4
.L_46:
        /*0120*/ 	.word	index@(.nv.constant0.triton_poi_fused__native_batch_norm_legit_no_training_add_convolution_relu_19)
        /*0124*/ 	.short	0x0210
        /*0126*/ 	.short	0x0074


	//----- nvinfo : EIATTR_SW_WAR
	.align		4
.L_47:
        /*0128*/ 	.byte	0x04, 0x36
        /*012a*/ 	.short	(.L_49 - .L_48)
.L_48:
        /*012c*/ 	.word	0x00000008
.L_49:


//--------------------- .nv.callgraph             --------------------------
	.section	.nv.callgraph,"",@"SHT_CUDA_CALLGRAPH"
	.align	4
	.sectionentsize	8
	.align		4
        /*0000*/ 	.word	0x00000000
	.align		4
        /*0004*/ 	.word	0xffffffff
	.align		4
        /*0008*/ 	.word	0x00000000
	.align		4
        /*000c*/ 	.word	0xfffffffe
	.align		4
        /*0010*/ 	.word	0x00000000
	.align		4
        /*0014*/ 	.word	0xfffffffd
	.align		4
        /*0018*/ 	.word	0x00000000
	.align		4
        /*001c*/ 	.word	0xfffffffc


//--------------------- .nv.constant4             --------------------------
	.section	.nv.constant4,"a",@progbits
	.align	8
	.align		8
.nv.constant4:
        /*0000*/ 	.dword	_$_str
	.align		8
        /*0008*/ 	.dword	_$_str_$_2


//--------------------- .text.triton_poi_fused__native_batch_norm_legit_no_training_add_convolution_relu_19 --------------------------
	.section	.text.triton_poi_fused__native_batch_norm_legit_no_training_add_convolution_relu_19,"ax",@progbits
	.align	128
        .global         triton_poi_fused__native_batch_norm_legit_no_training_add_convolution_relu_19
        .type           triton_poi_fused__native_batch_norm_legit_no_training_add_convolution_relu_19,@function
        .size           triton_poi_fused__native_batch_norm_legit_no_training_add_convolution_relu_19,(.L_x_1 - triton_poi_fused__native_batch_norm_legit_no_training_add_convolution_relu_19)
        .other          triton_poi_fused__native_batch_norm_legit_no_training_add_convolution_relu_19,@"STO_CUDA_ENTRY STV_DEFAULT"
triton_poi_fused__native_batch_norm_legit_no_training_add_convolution_relu_19:
.text.triton_poi_fused__native_batch_norm_legit_no_training_add_convolution_relu_19:
[----:B------:R-:W-:Y:S01]  /*0000*/  LDC R1, c[0x0][0x28] ;  /* 0x00000a00ff017b82 */ /* 0x000fe20000000800 */
[----:B------:R-:W1:Y:S07]  /*0010*/  S2R R0, SR_TID.X ;  /* 0x0000000000007919 */ /* 0x000e6e0000002100 */
[----:B------:R-:W2:Y:S01]  /*0020*/  LDC.64 R2, c[0x0][0x230] ;  /* 0x00008c00ff027b82 */ /* 0x000ea20000000a00 */
[----:B------:R-:W-:Y:S01]  /*0030*/  ULDC.64 UR4, c[0x0][0x208] ;  /* 0x0000820000047ab9 */ /* 0x000fe20000000a00 */
[----:B------:R-:W3:Y:S06]  /*0040*/  S2R R7, SR_CTAID.X ;  /* 0x0000000000077919 */ /* 0x000eec0000002500 */
[----:B------:R-:W4:Y:S08]  /*0050*/  LDC.64 R16, c[0x0][0x220] ;  /* 0x00008800ff107b82 */ /* 0x000f300000000a00 */
[----:B------:R-:W5:Y:S08]  /*0060*/  LDC.64 R20, c[0x0][0x228] ;  /* 0x00008a00ff147b82 */ /* 0x000f700000000a00 */
[----:B------:R-:W4:Y:S01]  /*0070*/  LDC.64 R22, c[0x0][0x238] ;  /* 0x00008e00ff167b82 */ /* 0x000f220000000a00 */
[----:B-1----:R-:W-:-:S07]  /*0080*/  SHF.L.U32 R0, R0, 0x1, RZ ;  /* 0x0000000100007819 */ /* 0x002fce00000006ff */
[----:B------:R-:W1:Y:S01]  /*0090*/  LDC.64 R24, c[0x0][0x240] ;  /* 0x00009000ff187b82 */ /* 0x000e620000000a00 */
[----:B---3--:R-:W-:Y:S02]  /*00a0*/  SHF.R.S32.HI R5, RZ, 0x17, R7 ;  /* 0x00000017ff057819 */ /* 0x008fe40000011407 */
[----:B------:R-:W-:Y:S02]  /*00b0*/  LOP3.LUT R0, R0, 0xfe, RZ, 0xc0, !PT ;  /* 0x000000fe00007812 */ /* 0x000fe400078ec0ff */
[----:B------:R-:W-:-:S03]  /*00c0*/  SGXT R5, R5, 0x1 ;  /* 0x000000010505781a */ /* 0x000fc60000000200 */
[----:B------:R-:W3:Y:S01]  /*00d0*/  LDC.64 R12, c[0x0][0x260] ;  /* 0x00009800ff0c7b82 */ /* 0x000ee20000000a00 */
[----:B------:R-:W-:-:S04]  /*00e0*/  LEA R0, R7, R0, 0x8 ;  /* 0x0000000007007211 */ /* 0x000fc800078e40ff */
[----:B------:R-:W-:-:S03]  /*00f0*/  LEA.HI R5, R5, R0, RZ, 0x7 ;  /* 0x0000000005057211 */ /* 0x000fc600078f38ff */
[----:B------:R-:W1:Y:S01]  /*0100*/  LDC.64 R14, c[0x0][0x268] ;  /* 0x00009a00ff0e7b82 */ /* 0x000e620000000a00 */
[----:B------:R-:W-:-:S04]  /*0110*/  LOP3.LUT R9, R5, 0xffffff80, RZ, 0xc0, !PT ;  /* 0xffffff8005097812 */ /* 0x000fc800078ec0ff */
[----:B------:R-:W-:-:S03]  /*0120*/  IADD3 R9, R0, -R9, RZ ;  /* 0x8000000900097210 */ /* 0x000fc60007ffe0ff */
[----:B------:R-:W1:Y:S02]  /*0130*/  LDC.64 R4, c[0x0][0x258] ;  /* 0x00009600ff047b82 */ /* 0x000e640000000a00 */
[----:B--2---:R-:W-:-:S06]  /*0140*/  IMAD.WIDE R2, R9, 0x4, R2 ;  /* 0x0000000409027825 */ /* 0x004fcc00078e0202 */
[----:B------:R-:W2:Y:S01]  /*0150*/  LDG.E.EL.64 R2, desc[UR4][R2.64] ;  /* 0x0000000402027981 */ /* 0x000ea2000c2e1b00 */
[----:B------:R-:W2:Y:S01]  /*0160*/  LDC.64 R28, c[0x0][0x210] ;  /* 0x00008400ff1c7b82 */ /* 0x000ea20000000a00 */
[----:B01----:R-:W-:-:S06]  /*0170*/  IMAD.WIDE R4, R9, 0x4, R4 ;  /* 0x0000000409047825 */ /* 0x003fcc00078e0204 */
[----:B------:R-:W2:Y:S01]  /*0180*/  LDG.E.EL.64 R4, desc[UR4][R4.64] ;  /* 0x0000000404047981 */ /* 0x000ea2000c2e1b00 */
[----:B----4-:R-:W-:-:S04]  /*0190*/  IMAD.WIDE R16, R9, 0x4, R16 ;  /* 0x0000000409107825 */ /* 0x010fc800078e0210 */
[C---:B-----5:R-:W-:Y:S02]  /*01a0*/  IMAD.WIDE R20, R9.reuse, 0x4, R20 ;  /* 0x0000000409147825 */ /* 0x060fe400078e0214 */
[----:B------:R-:W4:Y:S02]  /*01b0*/  LDG.E.EL.64 R16, desc[UR4][R16.64] ;  /* 0x0000000410107981 */ /* 0x000f24000c2e1b00 */
[C---:B------:R-:W-:Y:S02]  /*01c0*/  IMAD.WIDE R22, R9.reuse, 0x4, R22 ;  /* 0x0000000409167825 */ /* 0x040fe400078e0216 */
[----:B------:R-:W5:Y:S02]  /*01d0*/  LDG.E.EL.64 R20, desc[UR4][R20.64] ;  /* 0x0000000414147981 */ /* 0x000f64000c2e1b00 */
[C---:B------:R-:W-:Y:S02]  /*01e0*/  IMAD.WIDE R24, R9.reuse, 0x4, R24 ;  /* 0x0000000409187825 */ /* 0x040fe400078e0218 */
[----:B------:R-:W4:Y:S02]  /*01f0*/  LDG.E.EL.64 R22, desc[UR4][R22.64] ;  /* 0x0000000416167981 */ /* 0x000f24000c2e1b00 */
[----:B---3--:R-:W-:-:S02]  /*0200*/  IMAD.WIDE R12, R9, 0x4, R12 ;  /* 0x00000004090c7825 */ /* 0x008fc400078e020c */
[----:B------:R-:W3:Y:S02]  /*0210*/  LDG.E.EL.64 R24, desc[UR4][R24.64] ;  /* 0x0000000418187981 */ /* 0x000ee4000c2e1b00 */
[----:B------:R-:W-:Y:S02]  /*0220*/  IMAD.WIDE R14, R9, 0x4, R14 ;  /* 0x00000004090e7825 */ /* 0x000fe400078e020e */
[----:B------:R-:W3:Y:S04]  /*0230*/  LDG.E.EL.64 R12, desc[UR4][R12.64] ;  /* 0x000000040c0c7981 */ /* 0x000ee8000c2e1b00 */
[----:B------:R-:W3:Y:S01]  /*0240*/  LDG.E.EL.64 R14, desc[UR4][R14.64] ;  /* 0x000000040e0e7981 */ /* 0x000ee2000c2e1b00 */
[----:B--2---:R-:W-:Y:S01]  /*0250*/  FADD R6, R2, 9.9999997473787516356e-06 ;  /* 0x3727c5ac02067421 */ /* 0x004fe20000000000 */
[----:B------:R-:W-:-:S03]  /*0260*/  HFMA2.MMA R2, -RZ, RZ, 1.625, 0 ;  /* 0x3e800000ff027435 */ /* 0x000fc600000001ff */
[----:B------:R-:W0:Y:S02]  /*0270*/  MUFU.SQRT R7, R6 ;  /* 0x0000000600077308 */ /* 0x000e240000002000 */
[C---:B0-----:R-:W-:Y:S02]  /*0280*/  FSETP.GT.AND P3, PT, R7.reuse, 8.50705917302346158658e+37, PT ;  /* 0x7e8000000700780b */ /* 0x041fe40003f64000 */
[----:B------:R-:W-:Y:S01]  /*0290*/  FSETP.GEU.AND P0, PT, R7, 1.175494350822287508e-38, PT ;  /* 0x008000000700780b */ /* 0x000fe20003f0e000 */
[----:B------:R-:W-:Y:S01]  /*02a0*/  FADD R8, R4, 9.9999997473787516356e-06 ;  /* 0x3727c5ac04087421 */ /* 0x000fe20000000000 */
[----:B------:R-:W-:Y:S01]  /*02b0*/  FADD R10, R5, 9.9999997473787516356e-06 ;  /* 0x3727c5ac050a7421 */ /* 0x000fe20000000000 */
[----:B------:R-:W-:-:S03]  /*02c0*/  FSEL R5, R2, 1, P3 ;  /* 0x3f80000002057808 */ /* 0x000fc60001800000 */
[----:B------:R0:W1:Y:S05]  /*02d0*/  MUFU.SQRT R19, R10 ;  /* 0x0000000a00137308 */ /* 0x00006a0000002000 */
[----:B------:R-:W-:Y:S02]  /*02e0*/  @P3 FMUL R7, R7, 0.25 ;  /* 0x3e80000007073820 */ /* 0x000fe40000400000 */
[----:B------:R-:W-:Y:S01]  /*02f0*/  @!P0 FMUL R5, R5, 16777216 ;  /* 0x4b80000005058820 */ /* 0x000fe20000400000 */
[----:B------:R-:W2:Y:S01]  /*0300*/  MUFU.SQRT R8, R8 ;  /* 0x0000000800087308 */ /* 0x000ea20000002000 */
[----:B------:R-:W-:Y:S01]  /*0310*/  @!P0 FMUL R7, R7, 16777216 ;  /* 0x4b80000007078820 */ /* 0x000fe20000400000 */
[----:B0-----:R-:W0:Y:S01]  /*0320*/  LDC.64 R10, c[0x0][0x250] ;  /* 0x00009400ff0a7b82 */ /* 0x001e220000000a00 */
[----:B-1----:R-:W-:-:S05]  /*0330*/  FSETP.GT.AND P3, PT, R19, 8.50705917302346158658e+37, PT ;  /* 0x7e8000001300780b */ /* 0x002fca0003f64000 */
[----:B------:R1:W3:Y:S01]  /*0340*/  MUFU.RCP R26, R7 ;  /* 0x00000007001a7308 */ /* 0x0002e20000001000 */
[C---:B------:R-:W-:Y:S02]  /*0350*/  FSETP.GEU.AND P0, PT, R19.reuse, 1.175494350822287508e-38, PT ;  /* 0x008000001300780b */ /* 0x040fe40003f0e000 */
[C---:B--2---:R-:W-:Y:S02]  /*0360*/  FSETP.GT.AND P1, PT, R8.reuse, 8.50705917302346158658e+37, PT ;  /* 0x7e8000000800780b */ /* 0x044fe40003f24000 */
[----:B------:R-:W-:Y:S01]  /*0370*/  FSETP.GEU.AND P2, PT, R8, 1.175494350822287508e-38, PT ;  /* 0x008000000800780b */ /* 0x000fe20003f4e000 */
[----:B-1----:R-:W1:Y:S01]  /*0380*/  LDC.64 R6, c[0x0][0x248] ;  /* 0x00009200ff067b82 */ /* 0x002e620000000a00 */
[----:B------:R-:W-:Y:S01]  /*0390*/  FSEL R27, R2, 1, P1 ;  /* 0x3f800000021b7808 */ /* 0x000fe20000800000 */
[----:B------:R-:W-:Y:S01]  /*03a0*/  @P3 FMUL R19, R19, 0.25 ;  /* 0x3e80000013133820 */ /* 0x000fe20000400000 */
[----:B---3--:R-:W-:-:S05]  /*03b0*/  FMUL R26, R26, R5 ;  /* 0x000000051a1a7220 */ /* 0x008fca0000400000 */
[----:B------:R-:W-:Y:S01]  /*03c0*/  @!P0 FMUL R19, R19, 16777216 ;  /* 0x4b80000013138820 */ /* 0x000fe20000400000 */
[----:B------:R-:W2:Y:S01]  /*03d0*/  LDC.64 R4, c[0x0][0x218] ;  /* 0x00008600ff047b82 */ /* 0x000ea20000000a00 */
[----:B0-----:R-:W-:-:S04]  /*03e0*/  IMAD.WIDE R10, R9, 0x4, R10 ;  /* 0x00000004090a7825 */ /* 0x001fc800078e020a */
[----:B------:R-:W-:Y:S01]  /*03f0*/  @P1 FMUL R8, R8, 0.25 ;  /* 0x3e80000008081820 */ /* 0x000fe20000400000 */
[----:B------:R-:W-:Y:S01]  /*0400*/  MUFU.RCP R19, R19 ;  /* 0x0000001300137308 */ /* 0x000fe20000001000 */
[----:B------:R-:W-:Y:S02]  /*0410*/  @!P2 FMUL R27, R27, 16777216 ;  /* 0x4b8000001b1ba820 */ /* 0x000fe40000400000 */
[----:B------:R-:W-:Y:S01]  /*0420*/  @!P2 FMUL R8, R8, 16777216 ;  /* 0x4b8000000808a820 */ /* 0x000fe20000400000 */
[----:B------:R-:W3:Y:S04]  /*0430*/  LDG.E.EL.64 R10, desc[UR4][R10.64] ;  /* 0x000000040a0a7981 */ /* 0x000ee8000c2e1b00 */
[----:B------:R0:W2:Y:S01]  /*0440*/  MUFU.RCP R18, R8 ;  /* 0x0000000800127308 */ /* 0x0000a20000001000 */
[----:B-1----:R-:W-:Y:S01]  /*0450*/  IMAD.WIDE R6, R9, 0x4, R6 ;  /* 0x0000000409067825 */ /* 0x002fe200078e0206 */
[----:B0-----:R-:W-:-:S05]  /*0460*/  FSEL R8, R2, 1, P3 ;  /* 0x3f80000002087808 */ /* 0x001fca0001800000 */
[----:B------:R-:W3:Y:S01]  /*0470*/  LDG.E.EL.64 R6, desc[UR4][R6.64] ;  /* 0x0000000406067981 */ /* 0x000ee2000c2e1b00 */
[----:B--2---:R-:W-:-:S04]  /*0480*/  IMAD.WIDE R4, R0, 0x4, R4 ;  /* 0x0000000400047825 */ /* 0x004fc800078e0204 */
[----:B------:R-:W-:Y:S01]  /*0490*/  @!P0 FMUL R8, R8, 16777216 ;  /* 0x4b80000008088820 */ /* 0x000fe20000400000 */
[----:B------:R-:W-:-:S03]  /*04a0*/  FMUL R18, R18, R27 ;  /* 0x0000001b12127220 */ /* 0x000fc60000400000 */
[----:B------:R-:W-:Y:S02]  /*04b0*/  FMUL R27, R19, R8 ;  /* 0x00000008131b7220 */ /* 0x000fe40000400000 */
[----:B------:R-:W3:Y:S01]  /*04c0*/  LDG.E.64 R8, desc[UR4][R4.64] ;  /* 0x0000000404087981 */ /* 0x000ee2000c1e1b00 */
[----:B------:R-:W-:-:S04]  /*04d0*/  IMAD.WIDE R28, R0, 0x4, R28 ;  /* 0x00000004001c7825 */ /* 0x000fc800078e021c */
[----:B------:R-:W-:Y:S01]  /*04e0*/  FADD R3, R3, 9.9999997473787516356e-06 ;  /* 0x3727c5ac03037421 */ /* 0x000fe20000000000 */
[----:B---3--:R-:W-:-:S04]  /*04f0*/  FADD R6, R8, R6 ;  /* 0x0000000608067221 */ /* 0x008fc80000000000 */
[----:B------:R-:W-:-:S04]  /*0500*/  FADD R19, -R10, R6 ;  /* 0x000000060a137221 */ /* 0x000fc80000000100 */
[----:B------:R-:W-:-:S04]  /*0510*/  FMUL R19, R18, R19 ;  /* 0x0000001312137220 */ /* 0x000fc80000400000 */
[----:B------:R-:W-:Y:S02]  /*0520*/  FFMA R12, R12, R19, R14 ;  /* 0x000000130c0c7223 */ /* 0x000fe4000000000e */
[----:B------:R-:W4:Y:S01]  /*0530*/  LDG.E.64 R18, desc[UR4][R28.64] ;  /* 0x000000041c127981 */ /* 0x000f22000c1e1b00 */
[----:B------:R-:W0:Y:S02]  /*0540*/  MUFU.SQRT R8, R3 ;  /* 0x0000000300087308 */ /* 0x000e240000002000 */
[C---:B0-----:R-:W-:Y:S02]  /*0550*/  FSETP.GT.AND P0, PT, R8.reuse, 8.50705917302346158658e+37, PT ;  /* 0x7e8000000800780b */ /* 0x041fe40003f04000 */
[----:B------:R-:W-:-:S11]  /*0560*/  FSETP.GEU.AND P1, PT, R8, 1.175494350822287508e-38, PT ;  /* 0x008000000800780b */ /* 0x000fd60003f2e000 */
[----:B------:R-:W-:-:S04]  /*0570*/  @P0 FMUL R8, R8, 0.25 ;  /* 0x3e80000008080820 */ /* 0x000fc80000400000 */
[----:B------:R-:W-:-:S04]  /*0580*/  @!P1 FMUL R8, R8, 16777216 ;  /* 0x4b80000008089820 */ /* 0x000fc80000400000 */
[----:B------:R-:W0:Y:S01]  /*0590*/  MUFU.RCP R10, R8 ;  /* 0x00000008000a7308 */ /* 0x000e220000001000 */
[----:B------:R-:W-:Y:S01]  /*05a0*/  FADD R7, R9, R7 ;  /* 0x0000000709077221 */ /* 0x000fe20000000000 */
[----:B------:R-:W-:Y:S02]  /*05b0*/  FSEL R9, R2, 1, P0 ;  /* 0x3f80000002097808 */ /* 0x000fe40000000000 */
[----:B------:R-:W1:Y:S03]  /*05c0*/  LDC.64 R2, c[0x0][0x270] ;  /* 0x00009c00ff027b82 */ /* 0x000e660000000a00 */
[----:B------:R-:W-:Y:S01]  /*05d0*/  @!P1 FMUL R9, R9, 16777216 ;  /* 0x4b80000009099820 */ /* 0x000fe20000400000 */
[----:B------:R-:W-:-:S03]  /*05e0*/  FADD R14, -R11, R7 ;  /* 0x000000070b0e7221 */ /* 0x000fc60000000100 */
[----:B0-----:R-:W-:Y:S02]  /*05f0*/  FMUL R10, R10, R9 ;  /* 0x000000090a0a7220 */ /* 0x001fe40000400000 */
[----:B------:R-:W0:Y:S01]  /*0600*/  LDC.64 R8, c[0x0][0x278] ;  /* 0x00009e00ff087b82 */ /* 0x000e220000000a00 */
[----:B------:R-:W-:-:S04]  /*0610*/  FMUL R14, R27, R14 ;  /* 0x0000000e1b0e7220 */ /* 0x000fc80000400000 */
[----:B------:R-:W-:Y:S01]  /*0620*/  FFMA R14, R13, R14, R15 ;  /* 0x0000000e0d0e7223 */ /* 0x000fe2000000000f */
[----:B------:R-:W-:-:S04]  /*0630*/  FSETP.GEU.AND P0, PT, R12, RZ, PT ;  /* 0x000000ff0c00720b */ /* 0x000fc80003f0e000 */
[----:B------:R-:W-:Y:S02]  /*0640*/  FSETP.GEU.AND P2, PT, R14, RZ, PT ;  /* 0x000000ff0e00720b */ /* 0x000fe40003f4e000 */
[----:B------:R-:W-:Y:S02]  /*0650*/  FSEL R13, R12, RZ, P0 ;  /* 0x000000ff0c0d7208 */ /* 0x000fe40000000000 */
[----:B------:R-:W-:Y:S01]  /*0660*/  FSEL R14, R14, RZ, P2 ;  /* 0x000000ff0e0e7208 */ /* 0x000fe20001000000 */
[----:B-1----:R-:W-:-:S04]  /*0670*/  IMAD.WIDE R2, R0, 0x4, R2 ;  /* 0x0000000400027825 */ /* 0x002fc800078e0202 */
[----:B0-----:R-:W-:-:S04]  /*0680*/  IMAD.WIDE R8, R0, 0x4, R8 ;  /* 0x0000000400087825 */ /* 0x001fc800078e0208 */
[----:B----4-:R-:W-:Y:S01]  /*0690*/  FADD R16, R18, R16 ;  /* 0x0000001012107221 */ /* 0x010fe20000000000 */
[----:B------:R-:W-:-:S03]  /*06a0*/  FADD R17, R19, R17 ;  /* 0x0000001113117221 */ /* 0x000fc60000000000 */
[----:B-----5:R-:W-:Y:S01]  /*06b0*/  FADD R11, -R20, R16 ;  /* 0x00000010140b7221 */ /* 0x020fe20000000100 */
[----:B------:R-:W-:-:S03]  /*06c0*/  FADD R21, -R21, R17 ;  /* 0x0000001115157221 */ /* 0x000fc60000000100 */
[----:B------:R-:W-:Y:S01]  /*06d0*/  FMUL R11, R26, R11 ;  /* 0x0000000b1a0b7220 */ /* 0x000fe20000400000 */
[----:B------:R-:W-:-:S03]  /*06e0*/  FMUL R10, R10, R21 ;  /* 0x000000150a0a7220 */ /* 0x000fc60000400000 */
[----:B------:R-:W-:Y:S01]  /*06f0*/  FFMA R11, R22, R11, R24 ;  /* 0x0000000b160b7223 */ /* 0x000fe20000000018 */
[----:B------:R-:W-:-:S04]  /*0700*/  FFMA R23, R23, R10, R25 ;  /* 0x0000000a17177223 */ /* 0x000fc80000000019 */
[----:B------:R-:W-:Y:S02]  /*0710*/  FSETP.GEU.AND P1, PT, R11, RZ, PT ;  /* 0x000000ff0b00720b */ /* 0x000fe40003f2e000 */
[----:B------:R-:W-:Y:S02]  /*0720*/  FSETP.GEU.AND P3, PT, R23, RZ, PT ;  /* 0x000000ff1700720b */ /* 0x000fe40003f6e000 */
[----:B------:R-:W-:Y:S02]  /*0730*/  FSEL R10, R11, RZ, P1 ;  /* 0x000000ff0b0a7208 */ /* 0x000fe40000800000 */
[----:B------:R-:W-:-:S03]  /*0740*/  FSEL R11, R23, RZ, P3 ;  /* 0x000000ff170b7208 */ /* 0x000fc60001800000 */
[----:B------:R-:W-:Y:S02]  /*0750*/  FADD R12, R10, R13 ;  /* 0x0000000d0a0c7221 */ /* 0x000fe40000000000 */
[----:B------:R-:W-:Y:S01]  /*0760*/  FADD R13, R11, R14 ;  /* 0x0000000e0b0d7221 */ /* 0x000fe20000000000 */
[----:B------:R-:W-:Y:S04]  /*0770*/  STG.E.64 desc[UR4][R28.64], R16 ;  /* 0x000000101c007986 */ /* 0x000fe8000c101b04 */
[----:B------:R-:W-:Y:S04]  /*0780*/  STG.E.64 desc[UR4][R2.64], R10 ;  /* 0x0000000a02007986 */ /* 0x000fe8000c101b04 */
[----:B------:R-:W-:Y:S04]  /*0790*/  STG.E.64 desc[UR4][R4.64], R6 ;  /* 0x0000000604007986 */ /* 0x000fe8000c101b04 */
[----:B------:R-:W-:Y:S01]  /*07a0*/  STG.E.64 desc[UR4][R8.64], R12 ;  /* 0x0000000c08007986 */ /* 0x000fe2000c101b04 */
[----:B------:R-:W-:Y:S05]  /*07b0*/  EXIT ;  /* 0x000000000000794d */ /* 0x000fea0003800000 */
.L_x_0:
[----:B------:R-:W-:-:S00]  /*07c0*/  BRA `(.L_x_0) ;  /* 0xfffffffc00fc7947 */ /* 0x000fc0000383ffff */
[----:B------:R-:W-:-:S00]  /*07d0*/  NOP ;  /* 0x0000000000007918 */ /* 0x000fc00000000000 */
        /* <DEDUP_REMOVED lines=10> */
.L_x_1:


//--------------------- .nv.global.init           --------------------------
	.section	.nv.global.init,"aw",@progbits
.nv.global.init:
	.type		_$_str,@object
	.size		_$_str,(_$_str_$_2 - _$_str)
_$_str:
        /*0000*/ 	.byte	0x5f, 0x5f, 0x43, 0x55, 0x44, 0x41, 0x5f, 0x46, 0x54, 0x5a, 0x00
	.type		_$_str_$_2,@object
	.size		_$_str_$_2,(.L_1 - _$_str_$_2)
_$_str_$_2:
        /*000b*/ 	.byte	0x5f, 0x5f, 0x43, 0x55, 0x44, 0x41, 0x5f, 0x50, 0x52, 0x45, 0x43, 0x5f, 0x53, 0x51, 0x52, 0x54
        /*001b*/ 	.byte	0x00
.L_1:


//--------------------- .nv.constant0.triton_poi_fused__native_batch_norm_legit_no_training_add_convolution_relu_19 --------------------------
	.section	.nv.constant0.triton_poi_fused__native_batch_norm_legit_no_training_add_convolution_relu_19,"a",@progbits
	.sectionflags	@""
	.align	4
.nv.constant0.triton_poi_fused__native_batch_norm_legit_no_training_add_convolution_relu_19:
	.zero		644
